//
// Generated by NVIDIA NVVM Compiler
//
// Compiler Build ID: CL-36424714
// Cuda compilation tools, release 13.0, V13.0.88
// Based on NVVM 20.0.0
//

.version 9.0
.target sm_100
.address_size 64

	// .globl	_Z14kernelFuncHalfP6__half

.visible .entry _Z14kernelFuncHalfP6__half(
	.param .u64 .ptr .align 1 _Z14kernelFuncHalfP6__half_param_0
)
{
	.local .align 4 .b8 	__local_depot0[12];
	.reg .b64 	%SP;
	.reg .b64 	%SPL;
	.reg .b16 	%rs<15>;
	.reg .b32 	%r<9>;
	.reg .b64 	%rd<25>;

	mov.u64 	%SPL, __local_depot0;
	cvta.local.u64 	%SP, %SPL;
	ld.param.u64 	%rd3, [_Z14kernelFuncHalfP6__half_param_0];
	add.u64 	%rd7, %SP, 0;
	add.u64 	%rd21, %SPL, 0;
	add.u64 	%rd19, %SP, 2;
	add.u64 	%rd22, %SPL, 2;
	add.u64 	%rd8, %SP, 4;
	add.u64 	%rd23, %SPL, 4;
	add.u64 	%rd20, %SP, 8;
	add.u64 	%rd24, %SPL, 8;
	// begin inline asm
	{ atom.add.noftz.f16 %rs1,[%rd7],%rs2; }

	// end inline asm
	// begin inline asm
	{ atom.add.noftz.f16x2 %r1,[%rd8],%r2; }

	// end inline asm
	// begin inline asm
	ld.global.cv.b16 %rs3, [%rd3];
	// end inline asm
	// begin inline asm
	ld.global.cv.b16 %rs4, [%rd7];
	// end inline asm
	// begin inline asm
	ld.global.cv.b32 %r3, [%rd8];
	// end inline asm
	// begin inline asm
	ld.global.lu.b16 %rs5, [%rd3];
	// end inline asm
	// begin inline asm
	ld.global.lu.b16 %rs6, [%rd7];
	// end inline asm
	st.local.u16 	[%rd22], %rs6;
	// begin inline asm
	ld.global.lu.b32 %r4, [%rd8];
	// end inline asm
	st.local.u32 	[%rd24], %r4;
	add.s64 	%rd15, %rd3, 2;
	ld.local.u16 	%rs7, [%rd21];
	// begin inline asm
	st.global.cg.b16 [%rd15], %rs7;
	// end inline asm
	ld.local.u16 	%rs8, [%rd21];
	// begin inline asm
	st.global.cg.b16 [%rd19], %rs8;
	// end inline asm
	ld.local.u32 	%r5, [%rd23];
	// begin inline asm
	st.global.cg.b32 [%rd20], %r5;
	// end inline asm
	ld.local.u16 	%rs9, [%rd21];
	// begin inline asm
	st.global.cs.b16 [%rd3], %rs9;
	// end inline asm
	ld.local.u16 	%rs10, [%rd21];
	// begin inline asm
	st.global.cs.b16 [%rd19], %rs10;
	// end inline asm
	ld.local.u32 	%r6, [%rd23];
	// begin inline asm
	st.global.cs.b32 [%rd20], %r6;
	// end inline asm
	ld.local.u16 	%rs11, [%rd21];
	// begin inline asm
	st.global.wb.b16 [%rd15], %rs11;
	// end inline asm
	ld.local.u16 	%rs12, [%rd21];
	// begin inline asm
	st.global.wb.b16 [%rd19], %rs12;
	// end inline asm
	ld.local.u32 	%r7, [%rd23];
	// begin inline asm
	st.global.wb.b32 [%rd20], %r7;
	// end inline asm
	ld.local.u16 	%rs13, [%rd21];
	// begin inline asm
	st.global.wt.b16 [%rd3], %rs13;
	// end inline asm
	ld.local.u16 	%rs14, [%rd21];
	// begin inline asm
	st.global.wt.b16 [%rd19], %rs14;
	// end inline asm
	ld.local.u32 	%r8, [%rd23];
	// begin inline asm
	st.global.wt.b32 [%rd20], %r8;
	// end inline asm
	ret;

}


// ===== COMPILED SASS (sm_100) =====

	.target	sm_100

	.elftype	@"ET_EXEC"


//--------------------- .note.nv.tkinfo           --------------------------
	.section	.note.nv.tkinfo,"",@"SHT_NOTE"
	.sectionflags	@"SHF_NOTE_NV_TKINFO"
	.tkinfo
        /*0018*/ 	.word	0x00000002
        /*0030*/ 	.string	""
        /*0030*/ 	.string	"ptxas"
        /*0030*/ 	.string	"Cuda compilation tools, release 13.0, V13.0.88"
        /*0030*/ 	.string	"Build cuda_13.0.r13.0/compiler.36424714_0"
        /*0030*/ 	.string	"-arch sm_100 -m 64 "



//--------------------- .note.nv.cuinfo           --------------------------
	.section	.note.nv.cuinfo,"",@"SHT_NOTE"
	.sectionflags	@"SHF_NOTE_NV_CUINFO"
        /*0018*/ 	.short	0x0002
        /*001a*/ 	.short	0x0064
        /*001c*/ 	.short	0x0082
	.zero		2


//--------------------- .nv.info                  --------------------------
	.section	.nv.info,"",@"SHT_CUDA_INFO"
	.align	4


	//----- nvinfo : EIATTR_REGCOUNT
	.align		4
        /*0000*/ 	.byte	0x04, 0x2f
        /*0002*/ 	.short	(.L_1 - .L_0)
	.align		4
.L_0:
        /*0004*/ 	.word	index@(_Z14kernelFuncHalfP6__half)
        /*0008*/ 	.word	0x0000000e


	//----- nvinfo : EIATTR_FRAME_SIZE
	.align		4
.L_1:
        /*000c*/ 	.byte	0x04, 0x11
        /*000e*/ 	.short	(.L_3 - .L_2)
	.align		4
.L_2:
        /*0010*/ 	.word	index@(_Z14kernelFuncHalfP6__half)
        /*0014*/ 	.word	0x00000010


	//----- nvinfo : EIATTR_MIN_STACK_SIZE
	.align		4
.L_3:
        /*0018*/ 	.byte	0x04, 0x12
        /*001a*/ 	.short	(.L_5 - .L_4)
	.align		4
.L_4:
        /*001c*/ 	.word	index@(_Z14kernelFuncHalfP6__half)
        /*0020*/ 	.word	0x00000010
.L_5:


//--------------------- .nv.compat                --------------------------
	.section	.nv.compat,"",@"SHT_CUDA_COMPAT_INFO"
	.align	4
        /*0000*/ 	.byte	0x02, 0x09, 0x00, 0x00, 0x02, 0x02, 0x01, 0x00, 0x02, 0x05, 0x05, 0x00, 0x03, 0x07, 0x01, 0x01
        /*0010*/ 	.byte	0x02, 0x03, 0x00, 0x00, 0x02, 0x06, 0x01, 0x00, 0x04, 0x0b, 0x08, 0x00, 0x09, 0x00, 0x00, 0x00
        /*0020*/ 	.byte	0x00, 0x00, 0x00, 0x00


//--------------------- .nv.info._Z14kernelFuncHalfP6__half --------------------------
	.section	.nv.info._Z14kernelFuncHalfP6__half,"",@"SHT_CUDA_INFO"
	.sectionflags	@""
	.align	4


	//----- nvinfo : EIATTR_CUDA_API_VERSION
	.align		4
        /*0000*/ 	.byte	0x04, 0x37
        /*0002*/ 	.short	(.L_7 - .L_6)
.L_6:
        /*0004*/ 	.word	0x00000082


	//----- nvinfo : EIATTR_KPARAM_INFO
	.align		4
.L_7:
        /*0008*/ 	.byte	0x04, 0x17
        /*000a*/ 	.short	(.L_9 - .L_8)
.L_8:
        /*000c*/ 	.word	0x00000000
        /*0010*/ 	.short	0x0000
        /*0012*/ 	.short	0x0000
        /*0014*/ 	.byte	0x00, 0xf5, 0x21, 0x00


	//----- nvinfo : EIATTR_SPARSE_MMA_MASK
	.align		4
.L_9:
        /*0018*/ 	.byte	0x03, 0x50
        /*001a*/ 	.short	0x0000


	//----- nvinfo : EIATTR_MAXREG_COUNT
	.align		4
        /*001c*/ 	.byte	0x03, 0x1b
        /*001e*/ 	.short	0x00ff


	//----- nvinfo : EIATTR_MERCURY_ISA_VERSION
	.align		4
        /*0020*/ 	.byte	0x03, 0x5f
        /*0022*/ 	.short	0x0101


	//----- nvinfo : EIATTR_VRC_CTA_INIT_COUNT
	.align		4
        /*0024*/ 	.byte	0x02, 0x4a
	.zero		1
	.zero		1


	//----- nvinfo : EIATTR_ATOM16_EMUL_INSTR_REG_MAP
	.align		4
        /*0028*/ 	.byte	0x04, 0x2e
        /*002a*/ 	.short	(.L_11 - .L_10)


	//   ....[0]....
.L_10:
        /*002c*/ 	.word	0x000000a0
        /*0030*/ 	.short	0x0008
        /*0032*/ 	.short	0x0000


	//   ....[1]....
        /*0034*/ 	.word	0x00000110
        /*0038*/ 	.short	0x0008
        /*003a*/ 	.short	0x0000


	//----- nvinfo : EIATTR_EXIT_INSTR_OFFSETS
	.align		4
.L_11:
        /*003c*/ 	.byte	0x04, 0x1c
        /*003e*/ 	.short	(.L_13 - .L_12)


	//   ....[0]....
.L_12:
        /*0040*/ 	.word	0x000003c0


	//----- nvinfo : EIATTR_CRS_STACK_SIZE
	.align		4
.L_13:
        /*0044*/ 	.byte	0x04, 0x1e
        /*0046*/ 	.short	(.L_15 - .L_14)
.L_14:
        /*0048*/ 	.word	0x00000000


	//----- nvinfo : EIATTR_CBANK_PARAM_SIZE
	.align		4
.L_15:
        /*004c*/ 	.byte	0x03, 0x19
        /*004e*/ 	.short	0x0008


	//----- nvinfo : EIATTR_PARAM_CBANK
	.align		4
        /*0050*/ 	.byte	0x04, 0x0a
        /*0052*/ 	.short	(.L_17 - .L_16)
	.align		4
.L_16:
        /*0054*/ 	.word	index@(.nv.constant0._Z14kernelFuncHalfP6__half)
        /*0058*/ 	.short	0x0380
        /*005a*/ 	.short	0x0008


	//----- nvinfo : EIATTR_SW_WAR
	.align		4
.L_17:
        /*005c*/ 	.byte	0x04, 0x36
        /*005e*/ 	.short	(.L_19 - .L_18)
.L_18:
        /*0060*/ 	.word	0x00000008
.L_19:


//--------------------- .nv.callgraph             --------------------------
	.section	.nv.callgraph,"",@"SHT_CUDA_CALLGRAPH"
	.align	4
	.sectionentsize	8
	.align		4
        /*0000*/ 	.word	0x00000000
	.align		4
        /*0004*/ 	.word	0xffffffff
	.align		4
        /*0008*/ 	.word	0x00000000
	.align		4
        /*000c*/ 	.word	0xfffffffe
	.align		4
        /*0010*/ 	.word	0x00000000
	.align		4
        /*0014*/ 	.word	0xfffffffd
	.align		4
        /*0018*/ 	.word	0x00000000
	.align		4
        /*001c*/ 	.word	0xfffffffc


//--------------------- .text._Z14kernelFuncHalfP6__half --------------------------
	.section	.text._Z14kernelFuncHalfP6__half,"ax",@progbits
	.align	128
        .global         _Z14kernelFuncHalfP6__half
        .type           _Z14kernelFuncHalfP6__half,@function
        .size           _Z14kernelFuncHalfP6__half,(.L_x_7 - _Z14kernelFuncHalfP6__half)
        .other          _Z14kernelFuncHalfP6__half,@"STO_CUDA_ENTRY STV_DEFAULT"
_Z14kernelFuncHalfP6__half:
.text._Z14kernelFuncHalfP6__half:
[----:B------:R-:W0:Y:S01]  /*0000*/  LDC R1, c[0x0][0x37c] ;  /* 0x0000df00ff017b82 */ /* 0x000e220000000800 */
[----:B------:R-:W1:Y:S01]  /*0010*/  LDCU UR6, c[0x0][0x2f8] ;  /* 0x00005f00ff0677ac */ /* 0x000e620008000800 */
[----:B0-----:R-:W-:Y:S01]  /*0020*/  VIADD R1, R1, 0xfffffff0 ;  /* 0xfffffff001017836 */ /* 0x001fe20000000000 */
[----:B------:R-:W-:Y:S01]  /*0030*/  BSSY.RECONVERGENT B0, `(.L_x_0) ;  /* 0x0000012000007945 */ /* 0x000fe20003800200 */
[----:B------:R-:W0:Y:S01]  /*0040*/  LDCU UR7, c[0x0][0x2fc] ;  /* 0x00005f80ff0777ac */ /* 0x000e220008000800 */
[----:B------:R-:W2:Y:S02]  /*0050*/  LDCU.64 UR4, c[0x0][0x358] ;  /* 0x00006b00ff0477ac */ /* 0x000ea40008000a00 */
[----:B-1----:R-:W-:-:S04]  /*0060*/  IADD3 R8, P0, PT, R1, UR6, RZ ;  /* 0x0000000601087c10 */ /* 0x002fc8000ff1e0ff */
[C---:B------:R-:W-:Y:S01]  /*0070*/  LOP3.LUT R2, R8.reuse, 0xfffffffd, RZ, 0xc0, !PT ;  /* 0xfffffffd08027812 */ /* 0x040fe200078ec0ff */
[----:B0-----:R-:W-:Y:S01]  /*0080*/  IMAD.X R3, RZ, RZ, UR7, P0 ;  /* 0x00000007ff037e24 */ /* 0x001fe200080e06ff */
[----:B------:R-:W-:-:S04]  /*0090*/  LOP3.LUT R0, R8, 0x2, RZ, 0xc0, !PT ;  /* 0x0000000208007812 */ /* 0x000fc800078ec0ff */
[----:B--2---:R0:W5:Y:S01]  /*00a0*/  LD.E R5, desc[UR4][R2.64] ;  /* 0x0000000402057980 */ /* 0x004162000c101900 */
[----:B------:R-:W-:Y:S01]  /*00b0*/  ISETP.EQ.U32.AND P0, PT, R0, RZ, PT ;  /* 0x000000ff0000720c */ /* 0x000fe20003f02070 */
[----:B------:R-:W-:Y:S01]  /*00c0*/  IMAD.MOV.U32 R0, RZ, RZ, 0x3254 ;  /* 0x00003254ff007424 */ /* 0x000fe200078e00ff */
[----:B------:R-:W-:-:S04]  /*00d0*/  MOV R9, R3 ;  /* 0x0000000300097202 */ /* 0x000fc80000000f00 */
[----:B------:R-:W-:-:S07]  /*00e0*/  SEL R0, R0, 0x7610, P0 ;  /* 0x0000761000007807 */ /* 0x000fce0000000000 */
.L_x_1:
[----:B-----5:R-:W-:-:S05]  /*00f0*/  HADD2 R4, R5, R0.H0_H0 ;  /* 0x2000000005047230 */ /* 0x020fca0000000000 */
[----:B------:R-:W-:-:S05]  /*0100*/  PRMT R7, R5, R0, R4 ;  /* 0x0000000005077216 */ /* 0x000fca0000000004 */
[----:B------:R-:W2:Y:S02]  /*0110*/  ATOM.E.CAS.STRONG.GPU PT, R4, [R2], R5, R7 ;  /* 0x000000050204738b */ /* 0x000ea400001ee107 */
[----:B--2---:R-:W-:Y:S01]  /*0120*/  ISETP.NE.U32.AND P0, PT, R4, R5, PT ;  /* 0x000000050400720c */ /* 0x004fe20003f05070 */
[----:B------:R-:W-:-:S12]  /*0130*/  IMAD.MOV.U32 R5, RZ, RZ, R4 ;  /* 0x000000ffff057224 */ /* 0x000fd800078e0004 */
[----:B------:R-:W-:Y:S05]  /*0140*/  @P0 BRA `(.L_x_1) ;  /* 0xfffffffc00e80947 */ /* 0x000fea000383ffff */
[----:B------:R-:W-:Y:S05]  /*0150*/  BSYNC.RECONVERGENT B0 ;  /* 0x0000000000007941 */ /* 0x000fea0003800200 */
.L_x_0:
[----:B------:R1:W-:Y:S01]  /*0160*/  ATOM.E.ADD.F16x2.RN.STRONG.GPU P0, RZ, desc[UR4][R8.64+0x4], R1 ;  /* 0x8000040108ff79a2 */ /* 0x0003e2000c10e104 */
[----:B------:R-:W-:Y:S04]  /*0170*/  BSSY.RECONVERGENT B0, `(.L_x_2) ;  /* 0x0000010000007945 */ /* 0x000fe80003800200 */
[----:B-1----:R-:W-:Y:S05]  /*0180*/  @P0 BRA `(.L_x_3) ;  /* 0x0000000000380947 */ /* 0x002fea0003800000 */
[----:B------:R-:W1:Y:S02]  /*0190*/  QSPC.E.S P0, RZ, [R8+0x4] ;  /* 0x0000040008ff73aa */ /* 0x000e640000000500 */
[----:B-1----:R-:W-:Y:S05]  /*01a0*/  @!P0 BRA `(.L_x_4) ;  /* 0x0000000000248947 */ /* 0x002fea0003800000 */
[----:B0-----:R-:W-:-:S05]  /*01b0*/  IMAD.MOV.U32 R2, RZ, RZ, R8 ;  /* 0x000000ffff027224 */ /* 0x001fca00078e0008 */
[----:B------:R-:W-:-:S07]  /*01c0*/  MOV R2, R2 ;  /* 0x0000000200027202 */ /* 0x000fce0000000f00 */
.L_x_5:
[----:B------:R-:W0:Y:S02]  /*01d0*/  LDS R4, [R2+0x4] ;  /* 0x0000040002047984 */ /* 0x000e240000000800 */
[C---:B0-----:R-:W-:Y:S02]  /*01e0*/  HADD2 R5, R4.reuse.H0_H0, R5.H0_H0 ;  /* 0x2000000504057230 */ /* 0x041fe40000000800 */
[----:B------:R-:W-:-:S05]  /*01f0*/  HADD2 R0, R4.H1_H1, R1.H1_H1 ;  /* 0x3000000104007230 */ /* 0x000fca0000000c00 */
[----:B------:R-:W-:-:S05]  /*0200*/  PRMT R5, R5, 0x5410, R0 ;  /* 0x0000541005057816 */ /* 0x000fca0000000000 */
[----:B------:R-:W0:Y:S02]  /*0210*/  ATOMS.CAST.SPIN P0, [R2+0x4], R4, R5 ;  /* 0x000004040200758d */ /* 0x000e240001800005 */
[----:B0-----:R-:W-:Y:S05]  /*0220*/  @!P0 BRA `(.L_x_5) ;  /* 0xfffffffc00e88947 */ /* 0x001fea000383ffff */
[----:B------:R-:W-:Y:S05]  /*0230*/  BRA `(.L_x_3) ;  /* 0x00000000000c7947 */ /* 0x000fea0003800000 */
.L_x_4:
[----:B------:R-:W0:Y:S02]  /*0240*/  LD.E R0, desc[UR4][R8.64+0x4] ;  /* 0x0000040408007980 */ /* 0x000e24000c101900 */
[----:B0-----:R-:W-:-:S05]  /*0250*/  IADD3 R3, PT, PT, R3, R0, RZ ;  /* 0x0000000003037210 */ /* 0x001fca0007ffe0ff */
[----:B------:R1:W-:Y:S02]  /*0260*/  ST.E desc[UR4][R8.64+0x4], R3 ;  /* 0x0000040308007985 */ /* 0x0003e4000c101904 */
.L_x_3:
[----:B------:R-:W-:Y:S05]  /*0270*/  BSYNC.RECONVERGENT B0 ;  /* 0x0000000000007941 */ /* 0x000fea0003800200 */
.L_x_2:
[----:B------:R-:W2:Y:S04]  /*0280*/  LDL.U16 R11, [R1] ;  /* 0x00000000010b7983 */ /* 0x000ea80000100400 */
[----:B01----:R-:W3:Y:S04]  /*0290*/  LDL R3, [R1+0x4] ;  /* 0x0000040001037983 */ /* 0x003ee80000100800 */
[----:B------:R-:W4:Y:S04]  /*02a0*/  LDG.E.LU.U16 R0, desc[UR4][R8.64] ;  /* 0x0000000408007981 */ /* 0x000f28000c3e1500 */
[----:B------:R-:W5:Y:S01]  /*02b0*/  LDG.E.LU R2, desc[UR4][R8.64+0x4] ;  /* 0x0000040408027981 */ /* 0x000f62000c3e1900 */
[----:B------:R-:W2:Y:S08]  /*02c0*/  LDC.64 R6, c[0x0][0x380] ;  /* 0x0000e000ff067b82 */ /* 0x000eb00000000a00 */
[----:B------:R-:W0:Y:S01]  /*02d0*/  LDC.64 R4, c[0x0][0x380] ;  /* 0x0000e000ff047b82 */ /* 0x000e220000000a00 */
[----:B--2---:R-:W-:Y:S04]  /*02e0*/  STG.E.U16.STRONG.GPU desc[UR4][R6.64+0x2], R11 ;  /* 0x0000020b06007986 */ /* 0x004fe8000c10f504 */
[----:B------:R-:W-:Y:S04]  /*02f0*/  STG.E.U16.STRONG.GPU desc[UR4][R8.64+0x2], R11 ;  /* 0x0000020b08007986 */ /* 0x000fe8000c10f504 */
[----:B---3--:R-:W-:Y:S04]  /*0300*/  STG.E.STRONG.GPU desc[UR4][R8.64+0x8], R3 ;  /* 0x0000080308007986 */ /* 0x008fe8000c10f904 */
[----:B0-----:R-:W-:Y:S04]  /*0310*/  STG.E.EF.U16 desc[UR4][R4.64], R11 ;  /* 0x0000000b04007986 */ /* 0x001fe8000c001504 */
[----:B------:R-:W-:Y:S04]  /*0320*/  STG.E.EF.U16 desc[UR4][R8.64+0x2], R11 ;  /* 0x0000020b08007986 */ /* 0x000fe8000c001504 */
[----:B------:R-:W-:Y:S04]  /*0330*/  STG.E.EF desc[UR4][R8.64+0x8], R3 ;  /* 0x0000080308007986 */ /* 0x000fe8000c001904 */
[----:B------:R-:W-:Y:S04]  /*0340*/  STG.E.U16.STRONG.SM desc[UR4][R6.64+0x2], R11 ;  /* 0x0000020b06007986 */ /* 0x000fe8000c10b504 */
[----:B------:R-:W-:Y:S04]  /*0350*/  STG.E.U16.STRONG.SM desc[UR4][R8.64+0x2], R11 ;  /* 0x0000020b08007986 */ /* 0x000fe8000c10b504 */
[----:B------:R-:W-:Y:S04]  /*0360*/  STG.E.STRONG.SM desc[UR4][R8.64+0x8], R3 ;  /* 0x0000080308007986 */ /* 0x000fe8000c10b904 */
[----:B------:R-:W-:Y:S04]  /*0370*/  STG.E.U16.STRONG.SYS desc[UR4][R4.64], R11 ;  /* 0x0000000b04007986 */ /* 0x000fe8000c115504 */
[----:B----4-:R-:W-:Y:S04]  /*0380*/  STL.U16 [R1+0x2], R0 ;  /* 0x0000020001007387 */ /* 0x010fe80000100400 */
[----:B-----5:R-:W-:Y:S04]  /*0390*/  STL [R1+0x8], R2 ;  /* 0x0000080201007387 */ /* 0x020fe80000100800 */
[----:B------:R-:W-:Y:S04]  /*03a0*/  STG.E.U16.STRONG.SYS desc[UR4][R8.64+0x2], R11 ;  /* 0x0000020b08007986 */ /* 0x000fe8000c115504 */
[----:B------:R-:W-:Y:S01]  /*03b0*/  STG.E.STRONG.SYS desc[UR4][R8.64+0x8], R3 ;  /* 0x0000080308007986 */ /* 0x000fe2000c115904 */
[----:B------:R-:W-:Y:S05]  /*03c0*/  EXIT ;  /* 0x000000000000794d */ /* 0x000fea0003800000 */
.L_x_6:
[----:B------:R-:W-:-:S00]  /*03d0*/  BRA `(.L_x_6) ;  /* 0xfffffffc00fc7947 */ /* 0x000fc0000383ffff */
[----:B------:R-:W-:-:S00]  /*03e0*/  NOP ;  /* 0x0000000000007918 */ /* 0x000fc00000000000 */
        /* <DEDUP_REMOVED lines=9> */
.L_x_7:


//--------------------- .nv.shared.reserved.0     --------------------------
	.section	.nv.shared.reserved.0,"aw",@nobits
	.weak		__nv_reservedSMEM_offset_0_alias
	.size		__nv_reservedSMEM_offset_0_alias, 0, 64
	.other		__nv_reservedSMEM_offset_0_alias,@"STO_CUDA_RESERVED_SHARED STV_DEFAULT"
__nv_reservedSMEM_offset_0_alias:
	.zero		0
	.zero		64


//--------------------- .nv.constant0._Z14kernelFuncHalfP6__half --------------------------
	.section	.nv.constant0._Z14kernelFuncHalfP6__half,"a",@progbits
	.sectionflags	@""
	.align	4
.nv.constant0._Z14kernelFuncHalfP6__half:
	.zero		904


//--------------------- SYMBOLS --------------------------

	.type		.nv.reservedSmem.offset0,@object
	.size		.nv.reservedSmem.offset0,0x4
